//
// Generated by NVIDIA NVVM Compiler
//
// Compiler Build ID: CL-36424714
// Cuda compilation tools, release 13.0, V13.0.88
// Based on NVVM 20.0.0
//

.version 9.0
.target sm_100
.address_size 64

	// .globl	_Z19HS_SegLRC_GeneratorPjjP16_regression_infojPiS_j

.visible .entry _Z19HS_SegLRC_GeneratorPjjP16_regression_infojPiS_j(
	.param .u64 .ptr .align 1 _Z19HS_SegLRC_GeneratorPjjP16_regression_infojPiS_j_param_0,
	.param .u32 _Z19HS_SegLRC_GeneratorPjjP16_regression_infojPiS_j_param_1,
	.param .u64 .ptr .align 1 _Z19HS_SegLRC_GeneratorPjjP16_regression_infojPiS_j_param_2,
	.param .u32 _Z19HS_SegLRC_GeneratorPjjP16_regression_infojPiS_j_param_3,
	.param .u64 .ptr .align 1 _Z19HS_SegLRC_GeneratorPjjP16_regression_infojPiS_j_param_4,
	.param .u64 .ptr .align 1 _Z19HS_SegLRC_GeneratorPjjP16_regression_infojPiS_j_param_5,
	.param .u32 _Z19HS_SegLRC_GeneratorPjjP16_regression_infojPiS_j_param_6
)
{
	.reg .pred 	%p<9>;
	.reg .b32 	%r<47>;
	.reg .b32 	%f<7>;
	.reg .b64 	%rd<28>;

	ld.param.u64 	%rd3, [_Z19HS_SegLRC_GeneratorPjjP16_regression_infojPiS_j_param_0];
	ld.param.u32 	%r23, [_Z19HS_SegLRC_GeneratorPjjP16_regression_infojPiS_j_param_1];
	ld.param.u64 	%rd4, [_Z19HS_SegLRC_GeneratorPjjP16_regression_infojPiS_j_param_2];
	ld.param.u32 	%r21, [_Z19HS_SegLRC_GeneratorPjjP16_regression_infojPiS_j_param_3];
	ld.param.u64 	%rd6, [_Z19HS_SegLRC_GeneratorPjjP16_regression_infojPiS_j_param_4];
	ld.param.u64 	%rd5, [_Z19HS_SegLRC_GeneratorPjjP16_regression_infojPiS_j_param_5];
	ld.param.u32 	%r22, [_Z19HS_SegLRC_GeneratorPjjP16_regression_infojPiS_j_param_6];
	cvta.to.global.u64 	%rd1, %rd6;
	mov.u32 	%r24, %tid.x;
	mov.u32 	%r25, %ctaid.x;
	mov.u32 	%r26, %ntid.x;
	mad.lo.s32 	%r1, %r25, %r26, %r24;
	setp.ge.u32 	%p1, %r1, %r23;
	@%p1 bra 	$L__BB0_10;
	cvta.to.global.u64 	%rd7, %rd5;
	mul.wide.u32 	%rd8, %r22, 4;
	add.s64 	%rd2, %rd7, %rd8;
	ld.global.u32 	%r39, [%rd2+4];
	setp.lt.s32 	%p2, %r39, 1;
	mov.b32 	%r41, 0;
	@%p2 bra 	$L__BB0_4;
	mov.b32 	%r41, 0;
$L__BB0_3:
	add.s32 	%r29, %r39, %r41;
	shr.u32 	%r30, %r29, 1;
	mul.wide.u32 	%rd9, %r30, 4;
	add.s64 	%rd10, %rd2, %rd9;
	ld.global.u32 	%r31, [%rd10+8];
	setp.lt.u32 	%p3, %r31, %r1;
	add.s32 	%r32, %r30, 1;
	selp.b32 	%r41, %r32, %r41, %p3;
	selp.b32 	%r39, %r39, %r30, %p3;
	setp.lt.s32 	%p4, %r41, %r39;
	@%p4 bra 	$L__BB0_3;
$L__BB0_4:
	mul.wide.u32 	%rd11, %r41, 4;
	add.s64 	%rd12, %rd2, %rd11;
	ld.global.u32 	%r33, [%rd12+8];
	setp.lt.u32 	%p5, %r1, %r33;
	selp.s32 	%r34, -1, 0, %p5;
	add.s32 	%r35, %r41, %r34;
	cvt.u64.u32 	%rd13, %r21;
	cvt.s64.s32 	%rd14, %r35;
	add.s64 	%rd15, %rd14, %rd13;
	cvta.to.global.u64 	%rd16, %rd4;
	shl.b64 	%rd17, %rd15, 4;
	add.s64 	%rd18, %rd16, %rd17;
	ld.global.f32 	%f1, [%rd18];
	ld.global.f32 	%f2, [%rd18+4];
	cvta.to.global.u64 	%rd19, %rd3;
	mul.wide.u32 	%rd20, %r1, 4;
	add.s64 	%rd21, %rd19, %rd20;
	ld.global.u32 	%r8, [%rd21];
	mul.wide.s32 	%rd22, %r35, 4;
	add.s64 	%rd23, %rd2, %rd22;
	ld.global.u32 	%r36, [%rd23+8];
	sub.s32 	%r37, %r1, %r36;
	cvt.rn.f32.u32 	%f3, %r8;
	cvt.rn.f32.u32 	%f4, %r37;
	fma.rn.f32 	%f5, %f1, %f4, %f2;
	sub.f32 	%f6, %f3, %f5;
	cvt.rzi.s32.f32 	%r46, %f6;
	cvt.rzi.s32.f32 	%r38, %f5;
	add.s32 	%r10, %r46, %r38;
	setp.eq.s32 	%p6, %r8, %r10;
	@%p6 bra 	$L__BB0_9;
	sub.s32 	%r43, %r8, %r10;
	mov.u32 	%r44, %r43;
	mov.u32 	%r45, %r46;
$L__BB0_6:
	setp.ne.s32 	%p7, %r44, 0;
	@%p7 bra 	$L__BB0_8;
	add.s64 	%rd25, %rd1, %rd20;
	st.global.u32 	[%rd25], %r45;
	bra.uni 	$L__BB0_10;
$L__BB0_8:
	add.s32 	%r46, %r46, -1;
	add.s32 	%r45, %r45, 1;
	add.s32 	%r44, %r44, -1;
	add.s32 	%r43, %r43, 1;
	setp.eq.s32 	%p8, %r43, 0;
	@%p8 bra 	$L__BB0_9;
	bra.uni 	$L__BB0_6;
$L__BB0_9:
	add.s64 	%rd27, %rd1, %rd20;
	st.global.u32 	[%rd27], %r46;
$L__BB0_10:
	bar.sync 	0;
	ret;

}


// ===== COMPILED SASS (sm_100) =====

	.target	sm_100

	.elftype	@"ET_EXEC"


//--------------------- .note.nv.tkinfo           --------------------------
	.section	.note.nv.tkinfo,"",@"SHT_NOTE"
	.sectionflags	@"SHF_NOTE_NV_TKINFO"
	.tkinfo
        /*0018*/ 	.word	0x00000002
        /*0030*/ 	.string	""
        /*0030*/ 	.string	"ptxas"
        /*0030*/ 	.string	"Cuda compilation tools, release 13.0, V13.0.88"
        /*0030*/ 	.string	"Build cuda_13.0.r13.0/compiler.36424714_0"
        /*0030*/ 	.string	"-arch sm_100 -m 64 "



//--------------------- .note.nv.cuinfo           --------------------------
	.section	.note.nv.cuinfo,"",@"SHT_NOTE"
	.sectionflags	@"SHF_NOTE_NV_CUINFO"
        /*0018*/ 	.short	0x0002
        /*001a*/ 	.short	0x0064
        /*001c*/ 	.short	0x0082
	.zero		2


//--------------------- .nv.info                  --------------------------
	.section	.nv.info,"",@"SHT_CUDA_INFO"
	.align	4


	//----- nvinfo : EIATTR_REGCOUNT
	.align		4
        /*0000*/ 	.byte	0x04, 0x2f
        /*0002*/ 	.short	(.L_1 - .L_0)
	.align		4
.L_0:
        /*0004*/ 	.word	index@(_Z19HS_SegLRC_GeneratorPjjP16_regression_infojPiS_j)
        /*0008*/ 	.word	0x00000010


	//----- nvinfo : EIATTR_FRAME_SIZE
	.align		4
.L_1:
        /*000c*/ 	.byte	0x04, 0x11
        /*000e*/ 	.short	(.L_3 - .L_2)
	.align		4
.L_2:
        /*0010*/ 	.word	index@(_Z19HS_SegLRC_GeneratorPjjP16_regression_infojPiS_j)
        /*0014*/ 	.word	0x00000000


	//----- nvinfo : EIATTR_MIN_STACK_SIZE
	.align		4
.L_3:
        /*0018*/ 	.byte	0x04, 0x12
        /*001a*/ 	.short	(.L_5 - .L_4)
	.align		4
.L_4:
        /*001c*/ 	.word	index@(_Z19HS_SegLRC_GeneratorPjjP16_regression_infojPiS_j)
        /*0020*/ 	.word	0x00000000
.L_5:


//--------------------- .nv.compat                --------------------------
	.section	.nv.compat,"",@"SHT_CUDA_COMPAT_INFO"
	.align	4
        /*0000*/ 	.byte	0x02, 0x09, 0x00, 0x00, 0x02, 0x02, 0x01, 0x00, 0x02, 0x05, 0x05, 0x00, 0x03, 0x07, 0x01, 0x01
        /*0010*/ 	.byte	0x02, 0x03, 0x00, 0x00, 0x02, 0x06, 0x01, 0x00, 0x04, 0x0b, 0x08, 0x00, 0x09, 0x00, 0x00, 0x00
        /*0020*/ 	.byte	0x00, 0x00, 0x00, 0x00


//--------------------- .nv.info._Z19HS_SegLRC_GeneratorPjjP16_regression_infojPiS_j --------------------------
	.section	.nv.info._Z19HS_SegLRC_GeneratorPjjP16_regression_infojPiS_j,"",@"SHT_CUDA_INFO"
	.sectionflags	@""
	.align	4


	//----- nvinfo : EIATTR_CUDA_API_VERSION
	.align		4
        /*0000*/ 	.byte	0x04, 0x37
        /*0002*/ 	.short	(.L_7 - .L_6)
.L_6:
        /*0004*/ 	.word	0x00000082


	//----- nvinfo : EIATTR_KPARAM_INFO
	.align		4
.L_7:
        /*0008*/ 	.byte	0x04, 0x17
        /*000a*/ 	.short	(.L_9 - .L_8)
.L_8:
        /*000c*/ 	.word	0x00000000
        /*0010*/ 	.short	0x0006
        /*0012*/ 	.short	0x0030
        /*0014*/ 	.byte	0x00, 0xf0, 0x11, 0x00


	//----- nvinfo : EIATTR_KPARAM_INFO
	.align		4
.L_9:
        /*0018*/ 	.byte	0x04, 0x17
        /*001a*/ 	.short	(.L_11 - .L_10)
.L_10:
        /*001c*/ 	.word	0x00000000
        /*0020*/ 	.short	0x0005
        /*0022*/ 	.short	0x0028
        /*0024*/ 	.byte	0x00, 0xf5, 0x21, 0x00


	//----- nvinfo : EIATTR_KPARAM_INFO
	.align		4
.L_11:
        /*0028*/ 	.byte	0x04, 0x17
        /*002a*/ 	.short	(.L_13 - .L_12)
.L_12:
        /*002c*/ 	.word	0x00000000
        /*0030*/ 	.short	0x0004
        /*0032*/ 	.short	0x0020
        /*0034*/ 	.byte	0x00, 0xf5, 0x21, 0x00


	//----- nvinfo : EIATTR_KPARAM_INFO
	.align		4
.L_13:
        /*0038*/ 	.byte	0x04, 0x17
        /*003a*/ 	.short	(.L_15 - .L_14)
.L_14:
        /*003c*/ 	.word	0x00000000
        /*0040*/ 	.short	0x0003
        /*0042*/ 	.short	0x0018
        /*0044*/ 	.byte	0x00, 0xf0, 0x11, 0x00


	//----- nvinfo : EIATTR_KPARAM_INFO
	.align		4
.L_15:
        /*0048*/ 	.byte	0x04, 0x17
        /*004a*/ 	.short	(.L_17 - .L_16)
.L_16:
        /*004c*/ 	.word	0x00000000
        /*0050*/ 	.short	0x0002
        /*0052*/ 	.short	0x0010
        /*0054*/ 	.byte	0x00, 0xf5, 0x21, 0x00


	//----- nvinfo : EIATTR_KPARAM_INFO
	.align		4
.L_17:
        /*0058*/ 	.byte	0x04, 0x17
        /*005a*/ 	.short	(.L_19 - .L_18)
.L_18:
        /*005c*/ 	.word	0x00000000
        /*0060*/ 	.short	0x0001
        /*0062*/ 	.short	0x0008
        /*0064*/ 	.byte	0x00, 0xf0, 0x11, 0x00


	//----- nvinfo : EIATTR_KPARAM_INFO
	.align		4
.L_19:
        /*0068*/ 	.byte	0x04, 0x17
        /*006a*/ 	.short	(.L_21 - .L_20)
.L_20:
        /*006c*/ 	.word	0x00000000
        /*0070*/ 	.short	0x0000
        /*0072*/ 	.short	0x0000
        /*0074*/ 	.byte	0x00, 0xf5, 0x21, 0x00


	//----- nvinfo : EIATTR_SPARSE_MMA_MASK
	.align		4
.L_21:
        /*0078*/ 	.byte	0x03, 0x50
        /*007a*/ 	.short	0x0000


	//----- nvinfo : EIATTR_MAXREG_COUNT
	.align		4
        /*007c*/ 	.byte	0x03, 0x1b
        /*007e*/ 	.short	0x00ff


	//----- nvinfo : EIATTR_NUM_BARRIERS
	.align		4
        /*0080*/ 	.byte	0x02, 0x4c
        /*0082*/ 	.byte	0x01
	.zero		1


	//----- nvinfo : EIATTR_MERCURY_ISA_VERSION
	.align		4
        /*0084*/ 	.byte	0x03, 0x5f
        /*0086*/ 	.short	0x0101


	//----- nvinfo : EIATTR_VRC_CTA_INIT_COUNT
	.align		4
        /*0088*/ 	.byte	0x02, 0x4a
	.zero		1
	.zero		1


	//----- nvinfo : EIATTR_EXIT_INSTR_OFFSETS
	.align		4
        /*008c*/ 	.byte	0x04, 0x1c
        /*008e*/ 	.short	(.L_23 - .L_22)


	//   ....[0]....
.L_22:
        /*0090*/ 	.word	0x000005f0


	//----- nvinfo : EIATTR_CRS_STACK_SIZE
	.align		4
.L_23:
        /*0094*/ 	.byte	0x04, 0x1e
        /*0096*/ 	.short	(.L_25 - .L_24)
.L_24:
        /*0098*/ 	.word	0x00000000


	//----- nvinfo : EIATTR_CBANK_PARAM_SIZE
	.align		4
.L_25:
        /*009c*/ 	.byte	0x03, 0x19
        /*009e*/ 	.short	0x0034


	//----- nvinfo : EIATTR_PARAM_CBANK
	.align		4
        /*00a0*/ 	.byte	0x04, 0x0a
        /*00a2*/ 	.short	(.L_27 - .L_26)
	.align		4
.L_26:
        /*00a4*/ 	.word	index@(.nv.constant0._Z19HS_SegLRC_GeneratorPjjP16_regression_infojPiS_j)
        /*00a8*/ 	.short	0x0380
        /*00aa*/ 	.short	0x0034


	//----- nvinfo : EIATTR_SW_WAR
	.align		4
.L_27:
        /*00ac*/ 	.byte	0x04, 0x36
        /*00ae*/ 	.short	(.L_29 - .L_28)
.L_28:
        /*00b0*/ 	.word	0x00000008
.L_29:


//--------------------- .nv.callgraph             --------------------------
	.section	.nv.callgraph,"",@"SHT_CUDA_CALLGRAPH"
	.align	4
	.sectionentsize	8
	.align		4
        /*0000*/ 	.word	0x00000000
	.align		4
        /*0004*/ 	.word	0xffffffff
	.align		4
        /*0008*/ 	.word	0x00000000
	.align		4
        /*000c*/ 	.word	0xfffffffe
	.align		4
        /*0010*/ 	.word	0x00000000
	.align		4
        /*0014*/ 	.word	0xfffffffd
	.align		4
        /*0018*/ 	.word	0x00000000
	.align		4
        /*001c*/ 	.word	0xfffffffc


//--------------------- .text._Z19HS_SegLRC_GeneratorPjjP16_regression_infojPiS_j --------------------------
	.section	.text._Z19HS_SegLRC_GeneratorPjjP16_regression_infojPiS_j,"ax",@progbits
	.align	128
        .global         _Z19HS_SegLRC_GeneratorPjjP16_regression_infojPiS_j
        .type           _Z19HS_SegLRC_GeneratorPjjP16_regression_infojPiS_j,@function
        .size           _Z19HS_SegLRC_GeneratorPjjP16_regression_infojPiS_j,(.L_x_8 - _Z19HS_SegLRC_GeneratorPjjP16_regression_infojPiS_j)
        .other          _Z19HS_SegLRC_GeneratorPjjP16_regression_infojPiS_j,@"STO_CUDA_ENTRY STV_DEFAULT"
_Z19HS_SegLRC_GeneratorPjjP16_regression_infojPiS_j:
.text._Z19HS_SegLRC_GeneratorPjjP16_regression_infojPiS_j:
[----:B------:R-:W-:Y:S01]  /*0000*/  LDC R1, c[0x0][0x37c] ;  /* 0x0000df00ff017b82 */ /* 0x000fe20000000800 */
[----:B------:R-:W0:Y:S07]  /*0010*/  S2R R0, SR_TID.X ;  /* 0x0000000000007919 */ /* 0x000e2e0000002100 */
[----:B------:R-:W0:Y:S01]  /*0020*/  S2UR UR4, SR_CTAID.X ;  /* 0x00000000000479c3 */ /* 0x000e220000002500 */
[----:B------:R-:W1:Y:S01]  /*0030*/  LDCU UR5, c[0x0][0x388] ;  /* 0x00007100ff0577ac */ /* 0x000e620008000800 */
[----:B------:R-:W-:Y:S06]  /*0040*/  BSSY.RECONVERGENT B0, `(.L_x_0) ;  /* 0x0000059000007945 */ /* 0x000fec0003800200 */
[----:B------:R-:W0:Y:S02]  /*0050*/  LDC R3, c[0x0][0x360] ;  /* 0x0000d800ff037b82 */ /* 0x000e240000000800 */
[----:B0-----:R-:W-:-:S05]  /*0060*/  IMAD R0, R3, UR4, R0 ;  /* 0x0000000403007c24 */ /* 0x001fca000f8e0200 */
[----:B-1----:R-:W-:-:S13]  /*0070*/  ISETP.GE.U32.AND P0, PT, R0, UR5, PT ;  /* 0x0000000500007c0c */ /* 0x002fda000bf06070 */
[----:B------:R-:W-:Y:S05]  /*0080*/  @P0 BRA `(.L_x_1) ;  /* 0x0000000400500947 */ /* 0x000fea0003800000 */
[----:B------:R-:W0:Y:S08]  /*0090*/  LDC.64 R10, c[0x0][0x358] ;  /* 0x0000d600ff0a7b82 */ /* 0x000e300000000a00 */
[----:B------:R-:W1:Y:S08]  /*00a0*/  LDC R5, c[0x0][0x3b0] ;  /* 0x0000ec00ff057b82 */ /* 0x000e700000000800 */
[----:B------:R-:W1:Y:S01]  /*00b0*/  LDC.64 R2, c[0x0][0x3a8] ;  /* 0x0000ea00ff027b82 */ /* 0x000e620000000a00 */
[----:B0-----:R-:W-:-:S02]  /*00c0*/  R2UR UR4, R10 ;  /* 0x000000000a0472ca */ /* 0x001fc400000e0000 */
[----:B------:R-:W-:Y:S01]  /*00d0*/  R2UR UR5, R11 ;  /* 0x000000000b0572ca */ /* 0x000fe200000e0000 */
[----:B-1----:R-:W-:-:S12]  /*00e0*/  IMAD.WIDE.U32 R2, R5, 0x4, R2 ;  /* 0x0000000405027825 */ /* 0x002fd800078e0002 */
[----:B------:R-:W2:Y:S01]  /*00f0*/  LDG.E R4, desc[UR4][R2.64+0x4] ;  /* 0x0000040402047981 */ /* 0x000ea2000c1e1900 */
[----:B------:R-:W-:Y:S01]  /*0100*/  IMAD.MOV.U32 R7, RZ, RZ, RZ ;  /* 0x000000ffff077224 */ /* 0x000fe200078e00ff */
[----:B--2---:R-:W-:-:S13]  /*0110*/  ISETP.GE.AND P0, PT, R4, 0x1, PT ;  /* 0x000000010400780c */ /* 0x004fda0003f06270 */
[----:B------:R-:W-:Y:S05]  /*0120*/  @!P0 BRA `(.L_x_2) ;  /* 0x00000000003c8947 */ /* 0x000fea0003800000 */
[----:B------:R-:W-:Y:S01]  /*0130*/  BSSY.RECONVERGENT B1, `(.L_x_2) ;  /* 0x000000e000017945 */ /* 0x000fe20003800200 */
[----:B------:R-:W-:Y:S02]  /*0140*/  IMAD.MOV.U32 R6, RZ, RZ, R4 ;  /* 0x000000ffff067224 */ /* 0x000fe400078e0004 */
[----:B------:R-:W-:-:S07]  /*0150*/  IMAD.MOV.U32 R7, RZ, RZ, RZ ;  /* 0x000000ffff077224 */ /* 0x000fce00078e00ff */
.L_x_3:
[----:B------:R-:W-:Y:S01]  /*0160*/  IMAD.IADD R4, R7, 0x1, R6 ;  /* 0x0000000107047824 */ /* 0x000fe200078e0206 */
[----:B------:R-:W-:Y:S02]  /*0170*/  R2UR UR4, R10 ;  /* 0x000000000a0472ca */ /* 0x000fe400000e0000 */
[----:B------:R-:W-:Y:S02]  /*0180*/  R2UR UR5, R11 ;  /* 0x000000000b0572ca */ /* 0x000fe400000e0000 */
[----:B------:R-:W-:-:S05]  /*0190*/  SHF.R.U32.HI R9, RZ, 0x1, R4 ;  /* 0x00000001ff097819 */ /* 0x000fca0000011604 */
[----:B------:R-:W-:-:S06]  /*01a0*/  IMAD.WIDE.U32 R4, R9, 0x4, R2 ;  /* 0x0000000409047825 */ /* 0x000fcc00078e0002 */
[----:B------:R-:W2:Y:S02]  /*01b0*/  LDG.E R5, desc[UR4][R4.64+0x8] ;  /* 0x0000080404057981 */ /* 0x000ea4000c1e1900 */
[----:B--2---:R-:W-:-:S04]  /*01c0*/  ISETP.GE.U32.AND P0, PT, R5, R0, PT ;  /* 0x000000000500720c */ /* 0x004fc80003f06070 */
[----:B------:R-:W-:-:S09]  /*01d0*/  SEL R6, R6, R9, !P0 ;  /* 0x0000000906067207 */ /* 0x000fd20004000000 */
[----:B------:R-:W-:-:S05]  /*01e0*/  @!P0 VIADD R7, R9, 0x1 ;  /* 0x0000000109078836 */ /* 0x000fca0000000000 */
[----:B------:R-:W-:-:S13]  /*01f0*/  ISETP.GE.AND P0, PT, R7, R6, PT ;  /* 0x000000060700720c */ /* 0x000fda0003f06270 */
[----:B------:R-:W-:Y:S05]  /*0200*/  @!P0 BRA `(.L_x_3) ;  /* 0xfffffffc00d48947 */ /* 0x000fea000383ffff */
[----:B------:R-:W-:Y:S05]  /*0210*/  BSYNC.RECONVERGENT B1 ;  /* 0x0000000000017941 */ /* 0x000fea0003800200 */
.L_x_2:
[C---:B------:R-:W-:Y:S01]  /*0220*/  R2UR UR4, R10.reuse ;  /* 0x000000000a0472ca */ /* 0x040fe200000e0000 */
[----:B------:R-:W-:Y:S01]  /*0230*/  IMAD.WIDE.U32 R4, R7, 0x4, R2 ;  /* 0x0000000407047825 */ /* 0x000fe200078e0002 */
[----:B------:R-:W-:Y:S01]  /*0240*/  R2UR UR5, R11 ;  /* 0x000000000b0572ca */ /* 0x000fe200000e0000 */
[----:B------:R-:W0:Y:S01]  /*0250*/  LDC.64 R8, c[0x0][0x380] ;  /* 0x0000e000ff087b82 */ /* 0x000e220000000a00 */
[----:B------:R-:W1:Y:S11]  /*0260*/  LDCU.64 UR6, c[0x0][0x390] ;  /* 0x00007200ff0677ac */ /* 0x000e760008000a00 */
[----:B------:R-:W2:Y:S01]  /*0270*/  LDG.E R5, desc[UR4][R4.64+0x8] ;  /* 0x0000080404057981 */ /* 0x000ea2000c1e1900 */
[----:B------:R-:W3:Y:S01]  /*0280*/  LDCU UR4, c[0x0][0x398] ;  /* 0x00007300ff0477ac */ /* 0x000ee20008000800 */
[----:B------:R-:W-:Y:S01]  /*0290*/  R2UR UR12, R10 ;  /* 0x000000000a0c72ca */ /* 0x000fe200000e0000 */
[----:B------:R-:W-:Y:S01]  /*02a0*/  VIADD R13, R7, 0xffffffff ;  /* 0xffffffff070d7836 */ /* 0x000fe20000000000 */
[----:B------:R-:W-:-:S02]  /*02b0*/  R2UR UR13, R11 ;  /* 0x000000000b0d72ca */ /* 0x000fc400000e0000 */
[C---:B------:R-:W-:Y:S02]  /*02c0*/  R2UR UR10, R10.reuse ;  /* 0x000000000a0a72ca */ /* 0x040fe400000e0000 */
[C---:B------:R-:W-:Y:S02]  /*02d0*/  R2UR UR11, R11.reuse ;  /* 0x000000000b0b72ca */ /* 0x040fe400000e0000 */
[----:B------:R-:W-:Y:S02]  /*02e0*/  R2UR UR8, R10 ;  /* 0x000000000a0872ca */ /* 0x000fe400000e0000 */
[----:B------:R-:W-:Y:S02]  /*02f0*/  R2UR UR9, R11 ;  /* 0x000000000b0972ca */ /* 0x000fe400000e0000 */
[----:B--2---:R-:W-:-:S13]  /*0300*/  ISETP.GE.U32.AND P0, PT, R0, R5, PT ;  /* 0x000000050000720c */ /* 0x004fda0003f06070 */
[----:B------:R-:W-:-:S04]  /*0310*/  @P0 IMAD.MOV R13, RZ, RZ, R7 ;  /* 0x000000ffff0d0224 */ /* 0x000fc800078e0207 */
[C---:B------:R-:W-:Y:S01]  /*0320*/  IMAD.WIDE R6, R13.reuse, 0x4, R2 ;  /* 0x000000040d067825 */ /* 0x040fe200078e0202 */
[C---:B---3--:R-:W-:Y:S02]  /*0330*/  IADD3 R12, P0, PT, R13.reuse, UR4, RZ ;  /* 0x000000040d0c7c10 */ /* 0x048fe4000ff1e0ff */
[----:B------:R-:W-:Y:S02]  /*0340*/  R2UR UR4, R10 ;  /* 0x000000000a0472ca */ /* 0x000fe400000e0000 */
[----:B------:R-:W-:Y:S01]  /*0350*/  LEA.HI.X.SX32 R13, R13, RZ, 0x1, P0 ;  /* 0x000000ff0d0d7211 */ /* 0x000fe200000f0eff */
[----:B------:R-:W2:Y:S01]  /*0360*/  LDG.E R7, desc[UR12][R6.64+0x8] ;  /* 0x0000080c06077981 */ /* 0x000ea2000c1e1900 */
[----:B-1----:R-:W-:Y:S01]  /*0370*/  LEA R2, P0, R12, UR6, 0x4 ;  /* 0x000000060c027c11 */ /* 0x002fe2000f8020ff */
[----:B0-----:R-:W-:-:S03]  /*0380*/  IMAD.WIDE.U32 R4, R0, 0x4, R8 ;  /* 0x0000000400047825 */ /* 0x001fc600078e0008 */
[----:B------:R-:W-:-:S03]  /*0390*/  LEA.HI.X R3, R12, UR7, R13, 0x4, P0 ;  /* 0x000000070c037c11 */ /* 0x000fc600080f240d */
[----:B------:R-:W3:Y:S04]  /*03a0*/  LDG.E R4, desc[UR10][R4.64] ;  /* 0x0000000a04047981 */ /* 0x000ee8000c1e1900 */
[----:B------:R-:W4:Y:S04]  /*03b0*/  LDG.E R8, desc[UR4][R2.64] ;  /* 0x0000000402087981 */ /* 0x000f28000c1e1900 */
[----:B------:R-:W4:Y:S01]  /*03c0*/  LDG.E R9, desc[UR8][R2.64+0x4] ;  /* 0x0000040802097981 */ /* 0x000f22000c1e1900 */
[----:B--2---:R-:W-:-:S05]  /*03d0*/  IMAD.IADD R12, R0, 0x1, -R7 ;  /* 0x00000001000c7824 */ /* 0x004fca00078e0a07 */
[----:B------:R-:W-:Y:S02]  /*03e0*/  I2FP.F32.U32 R13, R12 ;  /* 0x0000000c000d7245 */ /* 0x000fe40000201000 */
[----:B---3--:R-:W-:-:S03]  /*03f0*/  I2FP.F32.U32 R12, R4 ;  /* 0x00000004000c7245 */ /* 0x008fc60000201000 */
[----:B----4-:R-:W-:-:S04]  /*0400*/  FFMA R9, R8, R13, R9 ;  /* 0x0000000d08097223 */ /* 0x010fc80000000009 */
[----:B------:R-:W-:Y:S01]  /*0410*/  FADD R12, R12, -R9 ;  /* 0x800000090c0c7221 */ /* 0x000fe20000000000 */
[----:B------:R-:W-:Y:S08]  /*0420*/  F2I.TRUNC.NTZ R8, R9 ;  /* 0x0000000900087305 */ /* 0x000ff0000020f100 */
[----:B------:R-:W0:Y:S02]  /*0430*/  F2I.TRUNC.NTZ R7, R12 ;  /* 0x0000000c00077305 */ /* 0x000e24000020f100 */
[----:B0-----:R-:W-:-:S05]  /*0440*/  IMAD.IADD R13, R7, 0x1, R8 ;  /* 0x00000001070d7824 */ /* 0x001fca00078e0208 */
[----:B------:R-:W-:-:S13]  /*0450*/  ISETP.NE.AND P0, PT, R4, R13, PT ;  /* 0x0000000d0400720c */ /* 0x000fda0003f05270 */
[----:B------:R-:W-:Y:S05]  /*0460*/  @!P0 BRA `(.L_x_4) ;  /* 0x00000000002c8947 */ /* 0x000fea0003800000 */
[----:B------:R-:W-:Y:S02]  /*0470*/  IMAD.IADD R4, R4, 0x1, -R13 ;  /* 0x0000000104047824 */ /* 0x000fe400078e0a0d */
[----:B------:R-:W-:Y:S02]  /*0480*/  IMAD.MOV.U32 R5, RZ, RZ, R7 ;  /* 0x000000ffff057224 */ /* 0x000fe400078e0007 */
[----:B------:R-:W-:-:S07]  /*0490*/  IMAD.MOV.U32 R2, RZ, RZ, R4 ;  /* 0x000000ffff027224 */ /* 0x000fce00078e0004 */
.L_x_6:
[----:B------:R-:W-:-:S13]  /*04a0*/  ISETP.NE.AND P0, PT, R2, RZ, PT ;  /* 0x000000ff0200720c */ /* 0x000fda0003f05270 */
[----:B------:R-:W-:Y:S05]  /*04b0*/  @!P0 BRA `(.L_x_5) ;  /* 0x0000000000308947 */ /* 0x000fea0003800000 */
[----:B------:R-:W-:Y:S02]  /*04c0*/  VIADD R4, R4, 0x1 ;  /* 0x0000000104047836 */ /* 0x000fe40000000000 */
[----:B------:R-:W-:Y:S02]  /*04d0*/  VIADD R7, R7, 0xffffffff ;  /* 0xffffffff07077836 */ /* 0x000fe40000000000 */
[----:B------:R-:W-:Y:S01]  /*04e0*/  VIADD R5, R5, 0x1 ;  /* 0x0000000105057836 */ /* 0x000fe20000000000 */
[----:B------:R-:W-:Y:S01]  /*04f0*/  ISETP.NE.AND P0, PT, R4, RZ, PT ;  /* 0x000000ff0400720c */ /* 0x000fe20003f05270 */
[----:B------:R-:W-:-:S12]  /*0500*/  VIADD R2, R2, 0xffffffff ;  /* 0xffffffff02027836 */ /* 0x000fd80000000000 */
[----:B------:R-:W-:Y:S05]  /*0510*/  @P0 BRA `(.L_x_6) ;  /* 0xfffffffc00e00947 */ /* 0x000fea000383ffff */
.L_x_4:
[----:B------:R-:W0:Y:S01]  /*0520*/  LDC.64 R2, c[0x0][0x3a0] ;  /* 0x0000e800ff027b82 */ /* 0x000e220000000a00 */
[----:B------:R-:W-:Y:S02]  /*0530*/  R2UR UR4, R10 ;  /* 0x000000000a0472ca */ /* 0x000fe400000e0000 */
[----:B------:R-:W-:Y:S01]  /*0540*/  R2UR UR5, R11 ;  /* 0x000000000b0572ca */ /* 0x000fe200000e0000 */
[----:B0-----:R-:W-:-:S12]  /*0550*/  IMAD.WIDE.U32 R2, R0, 0x4, R2 ;  /* 0x0000000400027825 */ /* 0x001fd800078e0002 */
[----:B------:R1:W-:Y:S01]  /*0560*/  STG.E desc[UR4][R2.64], R7 ;  /* 0x0000000702007986 */ /* 0x0003e2000c101904 */
[----:B------:R-:W-:Y:S05]  /*0570*/  BRA `(.L_x_1) ;  /* 0x0000000000147947 */ /* 0x000fea0003800000 */
.L_x_5:
[----:B------:R-:W0:Y:S01]  /*0580*/  LDC.64 R2, c[0x0][0x3a0] ;  /* 0x0000e800ff027b82 */ /* 0x000e220000000a00 */
[----:B------:R-:W-:Y:S02]  /*0590*/  R2UR UR4, R10 ;  /* 0x000000000a0472ca */ /* 0x000fe400000e0000 */
[----:B------:R-:W-:Y:S01]  /*05a0*/  R2UR UR5, R11 ;  /* 0x000000000b0572ca */ /* 0x000fe200000e0000 */
[----:B0-----:R-:W-:-:S12]  /*05b0*/  IMAD.WIDE.U32 R2, R0, 0x4, R2 ;  /* 0x0000000400027825 */ /* 0x001fd800078e0002 */
[----:B------:R0:W-:Y:S02]  /*05c0*/  STG.E desc[UR4][R2.64], R5 ;  /* 0x0000000502007986 */ /* 0x0001e4000c101904 */
.L_x_1:
[----:B------:R-:W-:Y:S05]  /*05d0*/  BSYNC.RECONVERGENT B0 ;  /* 0x0000000000007941 */ /* 0x000fea0003800200 */
.L_x_0:
[----:B------:R-:W-:Y:S06]  /*05e0*/  BAR.SYNC.DEFER_BLOCKING 0x0 ;  /* 0x0000000000007b1d */ /* 0x000fec0000010000 */
[----:B------:R-:W-:Y:S05]  /*05f0*/  EXIT ;  /* 0x000000000000794d */ /* 0x000fea0003800000 */
.L_x_7:
[----:B------:R-:W-:-:S00]  /*0600*/  BRA `(.L_x_7) ;  /* 0xfffffffc00fc7947 */ /* 0x000fc0000383ffff */
[----:B------:R-:W-:-:S00]  /*0610*/  NOP ;  /* 0x0000000000007918 */ /* 0x000fc00000000000 */
        /* <DEDUP_REMOVED lines=14> */
.L_x_8:


//--------------------- .nv.shared.reserved.0     --------------------------
	.section	.nv.shared.reserved.0,"aw",@nobits
	.weak		__nv_reservedSMEM_offset_0_alias
	.size		__nv_reservedSMEM_offset_0_alias, 0, 64
	.other		__nv_reservedSMEM_offset_0_alias,@"STO_CUDA_RESERVED_SHARED STV_DEFAULT"
__nv_reservedSMEM_offset_0_alias:
	.zero		0
	.zero		64


//--------------------- .nv.constant0._Z19HS_SegLRC_GeneratorPjjP16_regression_infojPiS_j --------------------------
	.section	.nv.constant0._Z19HS_SegLRC_GeneratorPjjP16_regression_infojPiS_j,"a",@progbits
	.sectionflags	@""
	.align	4
.nv.constant0._Z19HS_SegLRC_GeneratorPjjP16_regression_infojPiS_j:
	.zero		948


//--------------------- SYMBOLS --------------------------

	.type		.nv.reservedSmem.offset0,@object
	.size		.nv.reservedSmem.offset0,0x4
